//
// Generated by NVIDIA NVVM Compiler
//
// Compiler Build ID: CL-36424714
// Cuda compilation tools, release 13.0, V13.0.88
// Based on NVVM 20.0.0
//

.version 9.0
.target sm_100
.address_size 64

	// .globl	_Z12compute_lifePiS_iiS_
.extern .shared .align 16 .b8 shared_mem[];

.visible .entry _Z12compute_lifePiS_iiS_(
	.param .u64 .ptr .align 1 _Z12compute_lifePiS_iiS__param_0,
	.param .u64 .ptr .align 1 _Z12compute_lifePiS_iiS__param_1,
	.param .u32 _Z12compute_lifePiS_iiS__param_2,
	.param .u32 _Z12compute_lifePiS_iiS__param_3,
	.param .u64 .ptr .align 1 _Z12compute_lifePiS_iiS__param_4
)
{
	.reg .pred 	%p<25>;
	.reg .b32 	%r<132>;
	.reg .b64 	%rd<7>;

	ld.param.u64 	%rd3, [_Z12compute_lifePiS_iiS__param_0];
	ld.param.u32 	%r27, [_Z12compute_lifePiS_iiS__param_2];
	ld.param.u32 	%r25, [_Z12compute_lifePiS_iiS__param_3];
	ld.param.u64 	%rd4, [_Z12compute_lifePiS_iiS__param_4];
	cvta.to.global.u64 	%rd1, %rd4;
	cvta.to.global.u64 	%rd5, %rd3;
	mov.u32 	%r1, %ntid.x;
	mov.u32 	%r2, %ntid.y;
	mov.u32 	%r3, %tid.x;
	mov.u32 	%r4, %tid.y;
	mov.u32 	%r28, %ctaid.x;
	mov.u32 	%r29, %ctaid.y;
	mad.lo.s32 	%r30, %r29, %r2, %r4;
	add.s32 	%r31, %r27, 2;
	mad.lo.s32 	%r32, %r31, %r30, %r31;
	mad.lo.s32 	%r33, %r28, %r1, %r3;
	add.s32 	%r34, %r33, %r32;
	add.s32 	%r35, %r34, 1;
	mul.wide.s32 	%rd6, %r35, 4;
	add.s64 	%rd2, %rd5, %rd6;
	ld.global.u32 	%r36, [%rd2];
	mul.lo.s32 	%r5, %r4, %r1;
	add.s32 	%r6, %r5, %r3;
	shl.b32 	%r37, %r6, 2;
	mov.u32 	%r131, shared_mem;
	add.s32 	%r7, %r131, %r37;
	st.shared.u32 	[%r7], %r36;
	bar.sync 	0;
	setp.lt.s32 	%p2, %r25, 1;
	@%p2 bra 	$L__BB0_33;
	mul.lo.s32 	%r38, %r1, %r2;
	shl.b32 	%r39, %r38, 2;
	mov.u32 	%r131, shared_mem;
	add.s32 	%r8, %r131, %r39;
	setp.ne.s32 	%p3, %r3, 0;
	add.s32 	%r42, %r1, -1;
	setp.lt.u32 	%p4, %r3, %r42;
	setp.ne.s32 	%p5, %r4, 0;
	and.pred  	%p6, %p3, %p5;
	and.pred  	%p7, %p6, %p4;
	add.s32 	%r44, %r2, -1;
	setp.lt.u32 	%p8, %r4, %r44;
	and.pred  	%p1, %p7, %p8;
	sub.s32 	%r45, %r5, %r1;
	add.s32 	%r9, %r45, %r3;
	setp.eq.s32 	%p9, %r25, 1;
	add.s32 	%r10, %r8, %r37;
	shl.b32 	%r47, %r9, 2;
	add.s32 	%r11, %r131, %r47;
	@%p9 bra 	$L__BB0_22;
	shl.b32 	%r48, %r1, 2;
	add.s32 	%r12, %r7, %r48;
	add.s32 	%r13, %r8, %r47;
	add.s32 	%r14, %r10, %r48;
	and.b32  	%r50, %r25, 2147483646;
	neg.s32 	%r127, %r50;
	not.pred 	%p10, %p1;
$L__BB0_3:
	mov.b32 	%r128, 0;
	@%p10 bra 	$L__BB0_5;
	ld.shared.u32 	%r52, [%r11+-4];
	ld.shared.u32 	%r53, [%r11];
	add.s32 	%r54, %r53, %r52;
	ld.shared.u32 	%r55, [%r11+4];
	add.s32 	%r56, %r54, %r55;
	ld.shared.u32 	%r57, [%r7+-4];
	add.s32 	%r58, %r56, %r57;
	ld.shared.u32 	%r59, [%r7+4];
	add.s32 	%r60, %r58, %r59;
	ld.shared.u32 	%r61, [%r12+-4];
	add.s32 	%r62, %r60, %r61;
	ld.shared.u32 	%r63, [%r12];
	add.s32 	%r64, %r62, %r63;
	ld.shared.u32 	%r65, [%r12+4];
	add.s32 	%r128, %r64, %r65;
$L__BB0_5:
	ld.shared.u32 	%r66, [%r7];
	setp.eq.s32 	%p11, %r66, 0;
	@%p11 bra 	$L__BB0_9;
	add.s32 	%r67, %r128, -4;
	setp.gt.u32 	%p12, %r67, -3;
	@%p12 bra 	$L__BB0_8;
	mov.b32 	%r69, 0;
	st.shared.u32 	[%r10], %r69;
	atom.global.add.u32 	%r70, [%rd1], 1;
	bra.uni 	$L__BB0_12;
$L__BB0_8:
	mov.b32 	%r68, 1;
	st.shared.u32 	[%r10], %r68;
	bra.uni 	$L__BB0_12;
$L__BB0_9:
	setp.ne.s32 	%p13, %r128, 3;
	@%p13 bra 	$L__BB0_11;
	mov.b32 	%r72, 1;
	st.shared.u32 	[%r10], %r72;
	atom.global.add.u32 	%r73, [%rd1], 1;
	bra.uni 	$L__BB0_12;
$L__BB0_11:
	mov.b32 	%r71, 0;
	st.shared.u32 	[%r10], %r71;
$L__BB0_12:
	bar.sync 	0;
	bar.sync 	0;
	mov.b32 	%r129, 0;
	@%p10 bra 	$L__BB0_14;
	ld.shared.u32 	%r75, [%r13+-4];
	ld.shared.u32 	%r76, [%r13];
	add.s32 	%r77, %r76, %r75;
	ld.shared.u32 	%r78, [%r13+4];
	add.s32 	%r79, %r77, %r78;
	ld.shared.u32 	%r80, [%r10+-4];
	add.s32 	%r81, %r79, %r80;
	ld.shared.u32 	%r82, [%r10+4];
	add.s32 	%r83, %r81, %r82;
	ld.shared.u32 	%r84, [%r14+-4];
	add.s32 	%r85, %r83, %r84;
	ld.shared.u32 	%r86, [%r14];
	add.s32 	%r87, %r85, %r86;
	ld.shared.u32 	%r88, [%r14+4];
	add.s32 	%r129, %r87, %r88;
$L__BB0_14:
	ld.shared.u32 	%r89, [%r10];
	setp.eq.s32 	%p15, %r89, 0;
	@%p15 bra 	$L__BB0_18;
	add.s32 	%r90, %r129, -4;
	setp.lt.u32 	%p16, %r90, -2;
	@%p16 bra 	$L__BB0_17;
	mov.b32 	%r91, 1;
	st.shared.u32 	[%r7], %r91;
	bra.uni 	$L__BB0_21;
$L__BB0_17:
	mov.b32 	%r92, 0;
	st.shared.u32 	[%r7], %r92;
	atom.global.add.u32 	%r93, [%rd1], 1;
	bra.uni 	$L__BB0_21;
$L__BB0_18:
	setp.eq.s32 	%p17, %r129, 3;
	@%p17 bra 	$L__BB0_20;
	mov.b32 	%r94, 0;
	st.shared.u32 	[%r7], %r94;
	bra.uni 	$L__BB0_21;
$L__BB0_20:
	mov.b32 	%r95, 1;
	st.shared.u32 	[%r7], %r95;
	atom.global.add.u32 	%r96, [%rd1], 1;
$L__BB0_21:
	bar.sync 	0;
	bar.sync 	0;
	add.s32 	%r127, %r127, 2;
	setp.ne.s32 	%p18, %r127, 0;
	@%p18 bra 	$L__BB0_3;
$L__BB0_22:
	and.b32  	%r98, %r25, 1;
	setp.eq.b32 	%p19, %r98, 1;
	not.pred 	%p20, %p19;
	@%p20 bra 	$L__BB0_33;
	mov.b32 	%r130, 0;
	not.pred 	%p21, %p1;
	@%p21 bra 	$L__BB0_25;
	ld.shared.u32 	%r100, [%r11+-4];
	ld.shared.u32 	%r101, [%r11];
	add.s32 	%r102, %r101, %r100;
	ld.shared.u32 	%r103, [%r11+4];
	add.s32 	%r104, %r102, %r103;
	ld.shared.u32 	%r105, [%r7+-4];
	add.s32 	%r106, %r104, %r105;
	ld.shared.u32 	%r107, [%r7+4];
	add.s32 	%r108, %r106, %r107;
	shl.b32 	%r109, %r1, 2;
	add.s32 	%r110, %r7, %r109;
	ld.shared.u32 	%r111, [%r110+-4];
	add.s32 	%r112, %r108, %r111;
	ld.shared.u32 	%r113, [%r110];
	add.s32 	%r114, %r112, %r113;
	ld.shared.u32 	%r115, [%r110+4];
	add.s32 	%r130, %r114, %r115;
$L__BB0_25:
	ld.shared.u32 	%r116, [%r7];
	setp.eq.s32 	%p22, %r116, 0;
	@%p22 bra 	$L__BB0_29;
	add.s32 	%r117, %r130, -4;
	setp.lt.u32 	%p23, %r117, -2;
	@%p23 bra 	$L__BB0_28;
	mov.b32 	%r118, 1;
	st.shared.u32 	[%r10], %r118;
	bra.uni 	$L__BB0_32;
$L__BB0_28:
	mov.b32 	%r119, 0;
	st.shared.u32 	[%r10], %r119;
	atom.global.add.u32 	%r120, [%rd1], 1;
	bra.uni 	$L__BB0_32;
$L__BB0_29:
	setp.eq.s32 	%p24, %r130, 3;
	@%p24 bra 	$L__BB0_31;
	mov.b32 	%r121, 0;
	st.shared.u32 	[%r10], %r121;
	bra.uni 	$L__BB0_32;
$L__BB0_31:
	mov.b32 	%r122, 1;
	st.shared.u32 	[%r10], %r122;
	atom.global.add.u32 	%r123, [%rd1], 1;
$L__BB0_32:
	bar.sync 	0;
	bar.sync 	0;
	mov.u32 	%r131, %r8;
$L__BB0_33:
	add.s32 	%r125, %r131, %r37;
	ld.shared.u32 	%r126, [%r125];
	st.global.u32 	[%rd2], %r126;
	ret;

}


// ===== COMPILED SASS (sm_100) =====

	.target	sm_100

	.elftype	@"ET_EXEC"


//--------------------- .note.nv.tkinfo           --------------------------
	.section	.note.nv.tkinfo,"",@"SHT_NOTE"
	.sectionflags	@"SHF_NOTE_NV_TKINFO"
	.tkinfo
        /*0018*/ 	.word	0x00000002
        /*0030*/ 	.string	""
        /*0030*/ 	.string	"ptxas"
        /*0030*/ 	.string	"Cuda compilation tools, release 13.0, V13.0.88"
        /*0030*/ 	.string	"Build cuda_13.0.r13.0/compiler.36424714_0"
        /*0030*/ 	.string	"-arch sm_100 -m 64 "



//--------------------- .note.nv.cuinfo           --------------------------
	.section	.note.nv.cuinfo,"",@"SHT_NOTE"
	.sectionflags	@"SHF_NOTE_NV_CUINFO"
        /*0018*/ 	.short	0x0002
        /*001a*/ 	.short	0x0064
        /*001c*/ 	.short	0x0082
	.zero		2


//--------------------- .nv.info                  --------------------------
	.section	.nv.info,"",@"SHT_CUDA_INFO"
	.align	4


	//----- nvinfo : EIATTR_REGCOUNT
	.align		4
        /*0000*/ 	.byte	0x04, 0x2f
        /*0002*/ 	.short	(.L_1 - .L_0)
	.align		4
.L_0:
        /*0004*/ 	.word	index@(_Z12compute_lifePiS_iiS_)
        /*0008*/ 	.word	0x00000017


	//----- nvinfo : EIATTR_FRAME_SIZE
	.align		4
.L_1:
        /*000c*/ 	.byte	0x04, 0x11
        /*000e*/ 	.short	(.L_3 - .L_2)
	.align		4
.L_2:
        /*0010*/ 	.word	index@(_Z12compute_lifePiS_iiS_)
        /*0014*/ 	.word	0x00000000


	//----- nvinfo : EIATTR_MIN_STACK_SIZE
	.align		4
.L_3:
        /*0018*/ 	.byte	0x04, 0x12
        /*001a*/ 	.short	(.L_5 - .L_4)
	.align		4
.L_4:
        /*001c*/ 	.word	index@(_Z12compute_lifePiS_iiS_)
        /*0020*/ 	.word	0x00000000
.L_5:


//--------------------- .nv.compat                --------------------------
	.section	.nv.compat,"",@"SHT_CUDA_COMPAT_INFO"
	.align	4
        /*0000*/ 	.byte	0x02, 0x09, 0x00, 0x00, 0x02, 0x02, 0x01, 0x00, 0x02, 0x05, 0x05, 0x00, 0x03, 0x07, 0x01, 0x01
        /*0010*/ 	.byte	0x02, 0x03, 0x00, 0x00, 0x02, 0x06, 0x01, 0x00, 0x04, 0x0b, 0x08, 0x00, 0x09, 0x00, 0x00, 0x00
        /*0020*/ 	.byte	0x00, 0x00, 0x00, 0x00


//--------------------- .nv.info._Z12compute_lifePiS_iiS_ --------------------------
	.section	.nv.info._Z12compute_lifePiS_iiS_,"",@"SHT_CUDA_INFO"
	.sectionflags	@""
	.align	4


	//----- nvinfo : EIATTR_CUDA_API_VERSION
	.align		4
        /*0000*/ 	.byte	0x04, 0x37
        /*0002*/ 	.short	(.L_7 - .L_6)
.L_6:
        /*0004*/ 	.word	0x00000082


	//----- nvinfo : EIATTR_KPARAM_INFO
	.align		4
.L_7:
        /*0008*/ 	.byte	0x04, 0x17
        /*000a*/ 	.short	(.L_9 - .L_8)
.L_8:
        /*000c*/ 	.word	0x00000000
        /*0010*/ 	.short	0x0004
        /*0012*/ 	.short	0x0018
        /*0014*/ 	.byte	0x00, 0xf5, 0x21, 0x00


	//----- nvinfo : EIATTR_KPARAM_INFO
	.align		4
.L_9:
        /*0018*/ 	.byte	0x04, 0x17
        /*001a*/ 	.short	(.L_11 - .L_10)
.L_10:
        /*001c*/ 	.word	0x00000000
        /*0020*/ 	.short	0x0003
        /*0022*/ 	.short	0x0014
        /*0024*/ 	.byte	0x00, 0xf0, 0x11, 0x00


	//----- nvinfo : EIATTR_KPARAM_INFO
	.align		4
.L_11:
        /*0028*/ 	.byte	0x04, 0x17
        /*002a*/ 	.short	(.L_13 - .L_12)
.L_12:
        /*002c*/ 	.word	0x00000000
        /*0030*/ 	.short	0x0002
        /*0032*/ 	.short	0x0010
        /*0034*/ 	.byte	0x00, 0xf0, 0x11, 0x00


	//----- nvinfo : EIATTR_KPARAM_INFO
	.align		4
.L_13:
        /*0038*/ 	.byte	0x04, 0x17
        /*003a*/ 	.short	(.L_15 - .L_14)
.L_14:
        /*003c*/ 	.word	0x00000000
        /*0040*/ 	.short	0x0001
        /*0042*/ 	.short	0x0008
        /*0044*/ 	.byte	0x00, 0xf5, 0x21, 0x00


	//----- nvinfo : EIATTR_KPARAM_INFO
	.align		4
.L_15:
        /*0048*/ 	.byte	0x04, 0x17
        /*004a*/ 	.short	(.L_17 - .L_16)
.L_16:
        /*004c*/ 	.word	0x00000000
        /*0050*/ 	.short	0x0000
        /*0052*/ 	.short	0x0000
        /*0054*/ 	.byte	0x00, 0xf5, 0x21, 0x00


	//----- nvinfo : EIATTR_SPARSE_MMA_MASK
	.align		4
.L_17:
        /*0058*/ 	.byte	0x03, 0x50
        /*005a*/ 	.short	0x0000


	//----- nvinfo : EIATTR_MAXREG_COUNT
	.align		4
        /*005c*/ 	.byte	0x03, 0x1b
        /*005e*/ 	.short	0x00ff


	//----- nvinfo : EIATTR_NUM_BARRIERS
	.align		4
        /*0060*/ 	.byte	0x02, 0x4c
        /*0062*/ 	.byte	0x01
	.zero		1


	//----- nvinfo : EIATTR_MERCURY_ISA_VERSION
	.align		4
        /*0064*/ 	.byte	0x03, 0x5f
        /*0066*/ 	.short	0x0101


	//----- nvinfo : EIATTR_INT_WARP_WIDE_INSTR_OFFSETS
	.align		4
        /*0068*/ 	.byte	0x04, 0x31
        /*006a*/ 	.short	(.L_19 - .L_18)


	//   ....[0]....
.L_18:
        /*006c*/ 	.word	0x000004b0


	//   ....[1]....
        /*0070*/ 	.word	0x00000590


	//   ....[2]....
        /*0074*/ 	.word	0x00000800


	//   ....[3]....
        /*0078*/ 	.word	0x000008c0


	//   ....[4]....
        /*007c*/ 	.word	0x00000b70


	//   ....[5]....
        /*0080*/ 	.word	0x00000c30


	//----- nvinfo : EIATTR_VRC_CTA_INIT_COUNT
	.align		4
.L_19:
        /*0084*/ 	.byte	0x02, 0x4a
	.zero		1
	.zero		1


	//----- nvinfo : EIATTR_EXIT_INSTR_OFFSETS
	.align		4
        /*0088*/ 	.byte	0x04, 0x1c
        /*008a*/ 	.short	(.L_21 - .L_20)


	//   ....[0]....
.L_20:
        /*008c*/ 	.word	0x00000d10


	//----- nvinfo : EIATTR_CRS_STACK_SIZE
	.align		4
.L_21:
        /*0090*/ 	.byte	0x04, 0x1e
        /*0092*/ 	.short	(.L_23 - .L_22)
.L_22:
        /*0094*/ 	.word	0x00000000


	//----- nvinfo : EIATTR_CBANK_PARAM_SIZE
	.align		4
.L_23:
        /*0098*/ 	.byte	0x03, 0x19
        /*009a*/ 	.short	0x0020


	//----- nvinfo : EIATTR_PARAM_CBANK
	.align		4
        /*009c*/ 	.byte	0x04, 0x0a
        /*009e*/ 	.short	(.L_25 - .L_24)
	.align		4
.L_24:
        /*00a0*/ 	.word	index@(.nv.constant0._Z12compute_lifePiS_iiS_)
        /*00a4*/ 	.short	0x0380
        /*00a6*/ 	.short	0x0020


	//----- nvinfo : EIATTR_SW_WAR
	.align		4
.L_25:
        /*00a8*/ 	.byte	0x04, 0x36
        /*00aa*/ 	.short	(.L_27 - .L_26)
.L_26:
        /*00ac*/ 	.word	0x00000008
.L_27:


//--------------------- .nv.callgraph             --------------------------
	.section	.nv.callgraph,"",@"SHT_CUDA_CALLGRAPH"
	.align	4
	.sectionentsize	8
	.align		4
        /*0000*/ 	.word	0x00000000
	.align		4
        /*0004*/ 	.word	0xffffffff
	.align		4
        /*0008*/ 	.word	0x00000000
	.align		4
        /*000c*/ 	.word	0xfffffffe
	.align		4
        /*0010*/ 	.word	0x00000000
	.align		4
        /*0014*/ 	.word	0xfffffffd
	.align		4
        /*0018*/ 	.word	0x00000000
	.align		4
        /*001c*/ 	.word	0xfffffffc


//--------------------- .text._Z12compute_lifePiS_iiS_ --------------------------
	.section	.text._Z12compute_lifePiS_iiS_,"ax",@progbits
	.align	128
        .global         _Z12compute_lifePiS_iiS_
        .type           _Z12compute_lifePiS_iiS_,@function
        .size           _Z12compute_lifePiS_iiS_,(.L_x_21 - _Z12compute_lifePiS_iiS_)
        .other          _Z12compute_lifePiS_iiS_,@"STO_CUDA_ENTRY STV_DEFAULT"
_Z12compute_lifePiS_iiS_:
.text._Z12compute_lifePiS_iiS_:
[----:B------:R-:W-:Y:S01]  /*0000*/  LDC R1, c[0x0][0x37c] ;  /* 0x0000df00ff017b82 */ /* 0x000fe20000000800 */
[----:B------:R-:W0:Y:S07]  /*0010*/  S2R R13, SR_TID.Y ;  /* 0x00000000000d7919 */ /* 0x000e2e0000002200 */
[----:B------:R-:W1:Y:S01]  /*0020*/  LDC R5, c[0x0][0x390] ;  /* 0x0000e400ff057b82 */ /* 0x000e620000000800 */
[----:B------:R-:W2:Y:S01]  /*0030*/  LDCU.64 UR8, c[0x0][0x358] ;  /* 0x00006b00ff0877ac */ /* 0x000ea20008000a00 */
[----:B------:R-:W0:Y:S01]  /*0040*/  S2R R4, SR_CTAID.Y ;  /* 0x0000000000047919 */ /* 0x000e220000002600 */
[----:B------:R-:W3:Y:S05]  /*0050*/  S2R R9, SR_TID.X ;  /* 0x0000000000097919 */ /* 0x000eea0000002100 */
[----:B------:R-:W3:Y:S08]  /*0060*/  S2UR UR4, SR_CTAID.X ;  /* 0x00000000000479c3 */ /* 0x000ef00000002500 */
[----:B------:R-:W3:Y:S01]  /*0070*/  LDC R0, c[0x0][0x360] ;  /* 0x0000d800ff007b82 */ /* 0x000ee20000000800 */
[----:B------:R-:W0:Y:S07]  /*0080*/  LDCU UR7, c[0x0][0x364] ;  /* 0x00006c80ff0777ac */ /* 0x000e2e0008000800 */
[----:B------:R-:W4:Y:S01]  /*0090*/  LDC.64 R2, c[0x0][0x380] ;  /* 0x0000e000ff027b82 */ /* 0x000f220000000a00 */
[----:B-1----:R-:W-:-:S02]  /*00a0*/  VIADD R5, R5, 0x2 ;  /* 0x0000000205057836 */ /* 0x002fc40000000000 */
[----:B0-----:R-:W-:-:S04]  /*00b0*/  IMAD R4, R4, UR7, R13 ;  /* 0x0000000704047c24 */ /* 0x001fc8000f8e020d */
[----:B------:R-:W-:Y:S02]  /*00c0*/  IMAD R4, R4, R5, R5 ;  /* 0x0000000504047224 */ /* 0x000fe400078e0205 */
[----:B---3--:R-:W-:-:S05]  /*00d0*/  IMAD R5, R0, UR4, R9 ;  /* 0x0000000400057c24 */ /* 0x008fca000f8e0209 */
[----:B------:R-:W-:-:S05]  /*00e0*/  IADD3 R5, PT, PT, R5, 0x1, R4 ;  /* 0x0000000105057810 */ /* 0x000fca0007ffe004 */
[----:B----4-:R-:W-:-:S05]  /*00f0*/  IMAD.WIDE R2, R5, 0x4, R2 ;  /* 0x0000000405027825 */ /* 0x010fca00078e0202 */
[----:B--2---:R-:W2:Y:S01]  /*0100*/  LDG.E R6, desc[UR8][R2.64] ;  /* 0x0000000802067981 */ /* 0x004ea2000c1e1900 */
[----:B------:R-:W0:Y:S01]  /*0110*/  S2UR UR5, SR_CgaCtaId ;  /* 0x00000000000579c3 */ /* 0x000e220000008800 */
[----:B------:R-:W-:Y:S01]  /*0120*/  IMAD R7, R0, R13, RZ ;  /* 0x0000000d00077224 */ /* 0x000fe200078e02ff */
[----:B------:R-:W-:-:S03]  /*0130*/  UMOV UR4, 0x400 ;  /* 0x0000040000047882 */ /* 0x000fc60000000000 */
[----:B------:R-:W-:Y:S01]  /*0140*/  IMAD.IADD R4, R7, 0x1, R9 ;  /* 0x0000000107047824 */ /* 0x000fe200078e0209 */
[----:B0-----:R-:W-:Y:S01]  /*0150*/  ULEA UR4, UR5, UR4, 0x18 ;  /* 0x0000000405047291 */ /* 0x001fe2000f8ec0ff */
[----:B------:R-:W0:Y:S05]  /*0160*/  LDCU UR5, c[0x0][0x394] ;  /* 0x00007280ff0577ac */ /* 0x000e2a0008000800 */
[----:B------:R-:W-:Y:S01]  /*0170*/  LEA R5, R4, UR4, 0x2 ;  /* 0x0000000404057c11 */ /* 0x000fe2000f8e10ff */
[----:B------:R-:W-:Y:S01]  /*0180*/  IMAD.U32 R11, RZ, RZ, UR4 ;  /* 0x00000004ff0b7e24 */ /* 0x000fe2000f8e00ff */
[----:B0-----:R-:W-:-:S03]  /*0190*/  UISETP.GE.AND UP0, UPT, UR5, 0x1, UPT ;  /* 0x000000010500788c */ /* 0x001fc6000bf06270 */
[----:B--2---:R0:W-:Y:S01]  /*01a0*/  STS [R5], R6 ;  /* 0x0000000605007388 */ /* 0x0041e20000000800 */
[----:B------:R-:W-:Y:S06]  /*01b0*/  BAR.SYNC.DEFER_BLOCKING 0x0 ;  /* 0x0000000000007b1d */ /* 0x000fec0000010000 */
[----:B------:R-:W-:Y:S05]  /*01c0*/  BRA.U !UP0, `(.L_x_0) ;  /* 0x0000000908c47547 */ /* 0x000fea000b800000 */
[----:B------:R-:W-:Y:S01]  /*01d0*/  ISETP.NE.AND P0, PT, R13, RZ, PT ;  /* 0x000000ff0d00720c */ /* 0x000fe20003f05270 */
[----:B0-----:R-:W-:Y:S01]  /*01e0*/  VIADD R6, R0, 0xffffffff ;  /* 0xffffffff00067836 */ /* 0x001fe20000000000 */
[----:B------:R-:W-:Y:S01]  /*01f0*/  UISETP.NE.AND UP0, UPT, UR5, 0x1, UPT ;  /* 0x000000010500788c */ /* 0x000fe2000bf05270 */
[C---:B------:R-:W-:Y:S01]  /*0200*/  IADD3 R8, PT, PT, R9.reuse, R7, -R0 ;  /* 0x0000000709087210 */ /* 0x040fe20007ffe800 */
[----:B------:R-:W-:Y:S01]  /*0210*/  UIADD3 UR6, UPT, UPT, UR7, -0x1, URZ ;  /* 0xffffffff07067890 */ /* 0x000fe2000fffe0ff */
[----:B------:R-:W-:Y:S01]  /*0220*/  ISETP.NE.AND P0, PT, R9, RZ, P0 ;  /* 0x000000ff0900720c */ /* 0x000fe20000705270 */
[----:B------:R-:W-:-:S03]  /*0230*/  IMAD.U32 R11, RZ, RZ, UR4 ;  /* 0x00000004ff0b7e24 */ /* 0x000fc6000f8e00ff */
[----:B------:R-:W-:Y:S01]  /*0240*/  ISETP.LT.U32.AND P0, PT, R9, R6, P0 ;  /* 0x000000060900720c */ /* 0x000fe20000701070 */
[----:B------:R-:W-:-:S03]  /*0250*/  IMAD R6, R0, UR7, RZ ;  /* 0x0000000700067c24 */ /* 0x000fc6000f8e02ff */
[----:B------:R-:W-:Y:S02]  /*0260*/  ISETP.LT.U32.AND P0, PT, R13, UR6, P0 ;  /* 0x000000060d007c0c */ /* 0x000fe40008701070 */
[----:B------:R-:W-:Y:S02]  /*0270*/  LEA R7, R6, UR4, 0x2 ;  /* 0x0000000406077c11 */ /* 0x000fe4000f8e10ff */
[----:B------:R-:W-:-:S03]  /*0280*/  LEA R6, R8, UR4, 0x2 ;  /* 0x0000000408067c11 */ /* 0x000fc6000f8e10ff */
[----:B------:R-:W-:Y:S01]  /*0290*/  IMAD R9, R4, 0x4, R7 ;  /* 0x0000000404097824 */ /* 0x000fe200078e0207 */
[----:B------:R-:W-:Y:S06]  /*02a0*/  BRA.U !UP0, `(.L_x_1) ;  /* 0x0000000508b07547 */ /* 0x000fec000b800000 */
[----:B------:R-:W-:Y:S01]  /*02b0*/  ULOP3.LUT UR4, UR5, 0x7ffffffe, URZ, 0xc0, !UPT ;  /* 0x7ffffffe05047892 */ /* 0x000fe2000f8ec0ff */
[----:B------:R-:W-:Y:S02]  /*02c0*/  IMAD R8, R8, 0x4, R7 ;  /* 0x0000000408087824 */ /* 0x000fe400078e0207 */
[C---:B------:R-:W-:Y:S01]  /*02d0*/  IMAD R10, R0.reuse, 0x4, R5 ;  /* 0x00000004000a7824 */ /* 0x040fe200078e0205 */
[----:B------:R-:W-:Y:S01]  /*02e0*/  UIADD3 UR4, UPT, UPT, -UR4, URZ, URZ ;  /* 0x000000ff04047290 */ /* 0x000fe2000fffe1ff */
[----:B------:R-:W-:-:S11]  /*02f0*/  IMAD R12, R0, 0x4, R9 ;  /* 0x00000004000c7824 */ /* 0x000fd600078e0209 */
.L_x_14:
[----:B0-2---:R-:W0:Y:S01]  /*0300*/  LDS R13, [R5] ;  /* 0x00000000050d7984 */ /* 0x005e220000000800 */
[----:B------:R-:W-:Y:S01]  /*0310*/  UIADD3 UR4, UPT, UPT, UR4, 0x2, URZ ;  /* 0x0000000204047890 */ /* 0x000fe2000fffe0ff */
[----:B------:R-:W-:Y:S03]  /*0320*/  BSSY.RECONVERGENT B0, `(.L_x_2) ;  /* 0x0000011000007945 */ /* 0x000fe60003800200 */
[----:B------:R-:W-:Y:S01]  /*0330*/  UISETP.NE.AND UP0, UPT, UR4, URZ, UPT ;  /* 0x000000ff0400728c */ /* 0x000fe2000bf05270 */
[----:B0-----:R-:W-:Y:S01]  /*0340*/  ISETP.NE.AND P1, PT, R13, RZ, PT ;  /* 0x000000ff0d00720c */ /* 0x001fe20003f25270 */
[----:B------:R-:W-:Y:S01]  /*0350*/  IMAD.MOV.U32 R13, RZ, RZ, RZ ;  /* 0x000000ffff0d7224 */ /* 0x000fe200078e00ff */
[----:B-1-34-:R-:W-:Y:S11]  /*0360*/  @!P0 BRA `(.L_x_3) ;  /* 0x0000000000308947 */ /* 0x01aff60003800000 */
[----:B------:R-:W-:Y:S04]  /*0370*/  LDS R13, [R6+-0x4] ;  /* 0xfffffc00060d7984 */ /* 0x000fe80000000800 */
[----:B------:R-:W-:Y:S04]  /*0380*/  LDS R14, [R6] ;  /* 0x00000000060e7984 */ /* 0x000fe80000000800 */
[----:B------:R-:W0:Y:S04]  /*0390*/  LDS R15, [R6+0x4] ;  /* 0x00000400060f7984 */ /* 0x000e280000000800 */
[----:B------:R-:W-:Y:S04]  /*03a0*/  LDS R16, [R5+-0x4] ;  /* 0xfffffc0005107984 */ /* 0x000fe80000000800 */
[----:B------:R-:W1:Y:S04]  /*03b0*/  LDS R17, [R5+0x4] ;  /* 0x0000040005117984 */ /* 0x000e680000000800 */
[----:B------:R-:W-:Y:S04]  /*03c0*/  LDS R18, [R10+-0x4] ;  /* 0xfffffc000a127984 */ /* 0x000fe80000000800 */
[----:B------:R-:W2:Y:S04]  /*03d0*/  LDS R19, [R10] ;  /* 0x000000000a137984 */ /* 0x000ea80000000800 */
[----:B------:R-:W3:Y:S01]  /*03e0*/  LDS R20, [R10+0x4] ;  /* 0x000004000a147984 */ /* 0x000ee20000000800 */
[----:B0-----:R-:W-:-:S04]  /*03f0*/  IADD3 R13, PT, PT, R15, R14, R13 ;  /* 0x0000000e0f0d7210 */ /* 0x001fc80007ffe00d */
[----:B-1----:R-:W-:-:S04]  /*0400*/  IADD3 R13, PT, PT, R17, R13, R16 ;  /* 0x0000000d110d7210 */ /* 0x002fc80007ffe010 */
[----:B--2---:R-:W-:-:S05]  /*0410*/  IADD3 R13, PT, PT, R19, R13, R18 ;  /* 0x0000000d130d7210 */ /* 0x004fca0007ffe012 */
[----:B---3--:R-:W-:-:S07]  /*0420*/  IMAD.IADD R13, R13, 0x1, R20 ;  /* 0x000000010d0d7824 */ /* 0x008fce00078e0214 */
.L_x_3:
[----:B------:R-:W-:Y:S05]  /*0430*/  BSYNC.RECONVERGENT B0 ;  /* 0x0000000000007941 */ /* 0x000fea0003800200 */
.L_x_2:
[----:B------:R-:W-:Y:S04]  /*0440*/  BSSY.RECONVERGENT B0, `(.L_x_4) ;  /* 0x000001e000007945 */ /* 0x000fe80003800200 */
[----:B------:R-:W-:Y:S05]  /*0450*/  @!P1 BRA `(.L_x_5) ;  /* 0x00000000003c9947 */ /* 0x000fea0003800000 */
[----:B------:R-:W-:-:S05]  /*0460*/  VIADD R13, R13, 0xfffffffc ;  /* 0xfffffffc0d0d7836 */ /* 0x000fca0000000000 */
[----:B------:R-:W-:-:S13]  /*0470*/  ISETP.GT.U32.AND P1, PT, R13, -0x3, PT ;  /* 0xfffffffd0d00780c */ /* 0x000fda0003f24070 */
[----:B------:R-:W-:Y:S05]  /*0480*/  @P1 BRA `(.L_x_6) ;  /* 0x0000000000241947 */ /* 0x000fea0003800000 */
[----:B------:R-:W0:Y:S01]  /*0490*/  S2R R16, SR_LANEID ;  /* 0x0000000000107919 */ /* 0x000e220000000000 */
[----:B------:R-:W1:Y:S01]  /*04a0*/  LDC.64 R14, c[0x0][0x398] ;  /* 0x0000e600ff0e7b82 */ /* 0x000e620000000a00 */
[----:B------:R-:W-:Y:S02]  /*04b0*/  VOTEU.ANY UR5, UPT, PT ;  /* 0x0000000000057886 */ /* 0x000fe400038e0100 */
[----:B------:R-:W-:Y:S02]  /*04c0*/  UFLO.U32 UR6, UR5 ;  /* 0x00000005000672bd */ /* 0x000fe400080e0000 */
[----:B------:R-:W1:Y:S04]  /*04d0*/  POPC R13, UR5 ;  /* 0x00000005000d7d09 */ /* 0x000e680008000000 */
[----:B0-----:R-:W-:-:S13]  /*04e0*/  ISETP.EQ.U32.AND P1, PT, R16, UR6, PT ;  /* 0x0000000610007c0c */ /* 0x001fda000bf22070 */
[----:B-1----:R2:W-:Y:S04]  /*04f0*/  @P1 REDG.E.ADD.STRONG.GPU desc[UR8][R14.64], R13 ;  /* 0x0000000d0e00198e */ /* 0x0025e8000c12e108 */
[----:B------:R2:W-:Y:S01]  /*0500*/  STS [R9], RZ ;  /* 0x000000ff09007388 */ /* 0x0005e20000000800 */
[----:B------:R-:W-:Y:S05]  /*0510*/  BRA `(.L_x_7) ;  /* 0x0000000000407947 */ /* 0x000fea0003800000 */
.L_x_6:
[----:B------:R-:W-:-:S05]  /*0520*/  IMAD.MOV.U32 R14, RZ, RZ, 0x1 ;  /* 0x00000001ff0e7424 */ /* 0x000fca00078e00ff */
[----:B------:R3:W-:Y:S01]  /*0530*/  STS [R9], R14 ;  /* 0x0000000e09007388 */ /* 0x0007e20000000800 */
[----:B------:R-:W-:Y:S05]  /*0540*/  BRA `(.L_x_7) ;  /* 0x0000000000347947 */ /* 0x000fea0003800000 */
.L_x_5:
[----:B------:R-:W-:-:S13]  /*0550*/  ISETP.NE.AND P1, PT, R13, 0x3, PT ;  /* 0x000000030d00780c */ /* 0x000fda0003f25270 */
[----:B------:R-:W-:Y:S05]  /*0560*/  @P1 BRA `(.L_x_8) ;  /* 0x0000000000281947 */ /* 0x000fea0003800000 */
[----:B------:R-:W0:Y:S01]  /*0570*/  S2R R16, SR_LANEID ;  /* 0x0000000000107919 */ /* 0x000e220000000000 */
[----:B------:R-:W1:Y:S01]  /*0580*/  LDC.64 R14, c[0x0][0x398] ;  /* 0x0000e600ff0e7b82 */ /* 0x000e620000000a00 */
[----:B------:R-:W-:Y:S02]  /*0590*/  VOTEU.ANY UR5, UPT, PT ;  /* 0x0000000000057886 */ /* 0x000fe400038e0100 */
[----:B------:R-:W-:Y:S02]  /*05a0*/  UFLO.U32 UR6, UR5 ;  /* 0x00000005000672bd */ /* 0x000fe400080e0000 */
[----:B------:R-:W1:Y:S04]  /*05b0*/  POPC R13, UR5 ;  /* 0x00000005000d7d09 */ /* 0x000e680008000000 */
[----:B0-----:R-:W-:-:S13]  /*05c0*/  ISETP.EQ.U32.AND P1, PT, R16, UR6, PT ;  /* 0x0000000610007c0c */ /* 0x001fda000bf22070 */
[----:B-1----:R0:W-:Y:S01]  /*05d0*/  @P1 REDG.E.ADD.STRONG.GPU desc[UR8][R14.64], R13 ;  /* 0x0000000d0e00198e */ /* 0x0021e2000c12e108 */
[----:B------:R-:W-:-:S05]  /*05e0*/  IMAD.MOV.U32 R16, RZ, RZ, 0x1 ;  /* 0x00000001ff107424 */ /* 0x000fca00078e00ff */
[----:B------:R0:W-:Y:S01]  /*05f0*/  STS [R9], R16 ;  /* 0x0000001009007388 */ /* 0x0001e20000000800 */
[----:B------:R-:W-:Y:S05]  /*0600*/  BRA `(.L_x_7) ;  /* 0x0000000000047947 */ /* 0x000fea0003800000 */
.L_x_8:
[----:B------:R1:W-:Y:S02]  /*0610*/  STS [R9], RZ ;  /* 0x000000ff09007388 */ /* 0x0003e40000000800 */
.L_x_7:
[----:B------:R-:W-:Y:S05]  /*0620*/  BSYNC.RECONVERGENT B0 ;  /* 0x0000000000007941 */ /* 0x000fea0003800200 */
.L_x_4:
[----:B------:R-:W-:Y:S06]  /*0630*/  BAR.SYNC.DEFER_BLOCKING 0x0 ;  /* 0x0000000000007b1d */ /* 0x000fec0000010000 */
[----:B------:R-:W-:Y:S02]  /*0640*/  BSSY.RECONVERGENT B0, `(.L_x_9) ;  /* 0x0000012000007945 */ /* 0x000fe40003800200 */
[----:B------:R-:W-:Y:S06]  /*0650*/  BAR.SYNC.DEFER_BLOCKING 0x0 ;  /* 0x0000000000007b1d */ /* 0x000fec0000010000 */
[----:B0-2---:R-:W0:Y:S02]  /*0660*/  LDS R13, [R9] ;  /* 0x00000000090d7984 */ /* 0x005e240000000800 */
[----:B0-----:R-:W-:Y:S01]  /*0670*/  ISETP.NE.AND P1, PT, R13, RZ, PT ;  /* 0x000000ff0d00720c */ /* 0x001fe20003f25270 */
[----:B------:R-:W-:Y:S01]  /*0680*/  IMAD.MOV.U32 R13, RZ, RZ, RZ ;  /* 0x000000ffff0d7224 */ /* 0x000fe200078e00ff */
[----:B------:R-:W-:Y:S11]  /*0690*/  @!P0 BRA `(.L_x_10) ;  /* 0x0000000000308947 */ /* 0x000ff60003800000 */
[----:B------:R-:W-:Y:S04]  /*06a0*/  LDS R13, [R8+-0x4] ;  /* 0xfffffc00080d7984 */ /* 0x000fe80000000800 */
[----:B---3--:R-:W-:Y:S04]  /*06b0*/  LDS R14, [R8] ;  /* 0x00000000080e7984 */ /* 0x008fe80000000800 */
[----:B------:R-:W0:Y:S04]  /*06c0*/  LDS R15, [R8+0x4] ;  /* 0x00000400080f7984 */ /* 0x000e280000000800 */
[----:B------:R-:W-:Y:S04]  /*06d0*/  LDS R16, [R9+-0x4] ;  /* 0xfffffc0009107984 */ /* 0x000fe80000000800 */
[----:B------:R-:W2:Y:S04]  /*06e0*/  LDS R17, [R9+0x4] ;  /* 0x0000040009117984 */ /* 0x000ea80000000800 */
[----:B------:R-:W-:Y:S04]  /*06f0*/  LDS R18, [R12+-0x4] ;  /* 0xfffffc000c127984 */ /* 0x000fe80000000800 */
[----:B------:R-:W3:Y:S04]  /*0700*/  LDS R19, [R12] ;  /* 0x000000000c137984 */ /* 0x000ee80000000800 */
[----:B------:R-:W4:Y:S01]  /*0710*/  LDS R20, [R12+0x4] ;  /* 0x000004000c147984 */ /* 0x000f220000000800 */
[----:B0-----:R-:W-:-:S04]  /*0720*/  IADD3 R13, PT, PT, R15, R14, R13 ;  /* 0x0000000e0f0d7210 */ /* 0x001fc80007ffe00d */
[----:B--2---:R-:W-:-:S04]  /*0730*/  IADD3 R13, PT, PT, R17, R13, R16 ;  /* 0x0000000d110d7210 */ /* 0x004fc80007ffe010 */
[----:B---3--:R-:W-:-:S05]  /*0740*/  IADD3 R13, PT, PT, R19, R13, R18 ;  /* 0x0000000d130d7210 */ /* 0x008fca0007ffe012 */
[----:B----4-:R-:W-:-:S07]  /*0750*/  IMAD.IADD R13, R13, 0x1, R20 ;  /* 0x000000010d0d7824 */ /* 0x010fce00078e0214 */
.L_x_10:
[----:B------:R-:W-:Y:S05]  /*0760*/  BSYNC.RECONVERGENT B0 ;  /* 0x0000000000007941 */ /* 0x000fea0003800200 */
.L_x_9:
[----:B------:R-:W-:Y:S04]  /*0770*/  BSSY.RECONVERGENT B0, `(.L_x_11) ;  /* 0x000001c000007945 */ /* 0x000fe80003800200 */
[----:B------:R-:W-:Y:S05]  /*0780*/  @!P1 BRA `(.L_x_12) ;  /* 0x0000000000389947 */ /* 0x000fea0003800000 */
[----:B------:R-:W-:-:S05]  /*0790*/  VIADD R13, R13, 0xfffffffc ;  /* 0xfffffffc0d0d7836 */ /* 0x000fca0000000000 */
[----:B------:R-:W-:-:S13]  /*07a0*/  ISETP.GE.U32.AND P1, PT, R13, -0x2, PT ;  /* 0xfffffffe0d00780c */ /* 0x000fda0003f26070 */
[----:B---3--:R-:W-:-:S05]  /*07b0*/  @P1 IMAD.MOV.U32 R14, RZ, RZ, 0x1 ;  /* 0x00000001ff0e1424 */ /* 0x008fca00078e00ff */
[----:B------:R0:W-:Y:S01]  /*07c0*/  @P1 STS [R5], R14 ;  /* 0x0000000e05001388 */ /* 0x0001e20000000800 */
[----:B------:R-:W-:Y:S05]  /*07d0*/  @P1 BRA `(.L_x_13) ;  /* 0x0000000000541947 */ /* 0x000fea0003800000 */
[----:B------:R-:W2:Y:S01]  /*07e0*/  S2R R16, SR_LANEID ;  /* 0x0000000000107919 */ /* 0x000ea20000000000 */
[----:B0-----:R-:W0:Y:S01]  /*07f0*/  LDC.64 R14, c[0x0][0x398] ;  /* 0x0000e600ff0e7b82 */ /* 0x001e220000000a00 */
[----:B------:R-:W-:Y:S02]  /*0800*/  VOTEU.ANY UR5, UPT, PT ;  /* 0x0000000000057886 */ /* 0x000fe400038e0100 */
[----:B------:R-:W-:Y:S02]  /*0810*/  UFLO.U32 UR6, UR5 ;  /* 0x00000005000672bd */ /* 0x000fe400080e0000 */
[----:B------:R-:W0:Y:S04]  /*0820*/  POPC R13, UR5 ;  /* 0x00000005000d7d09 */ /* 0x000e280008000000 */
[----:B--2---:R-:W-:-:S13]  /*0830*/  ISETP.EQ.U32.AND P1, PT, R16, UR6, PT ;  /* 0x0000000610007c0c */ /* 0x004fda000bf22070 */
[----:B0-----:R2:W-:Y:S04]  /*0840*/  @P1 REDG.E.ADD.STRONG.GPU desc[UR8][R14.64], R13 ;  /* 0x0000000d0e00198e */ /* 0x0015e8000c12e108 */
[----:B------:R2:W-:Y:S01]  /*0850*/  STS [R5], RZ ;  /* 0x000000ff05007388 */ /* 0x0005e20000000800 */
[----:B------:R-:W-:Y:S05]  /*0860*/  BRA `(.L_x_13) ;  /* 0x0000000000307947 */ /* 0x000fea0003800000 */
.L_x_12:
[----:B------:R-:W-:-:S13]  /*0870*/  ISETP.NE.AND P1, PT, R13, 0x3, PT ;  /* 0x000000030d00780c */ /* 0x000fda0003f25270 */
[----:B------:R4:W-:Y:S01]  /*0880*/  @P1 STS [R5], RZ ;  /* 0x000000ff05001388 */ /* 0x0009e20000000800 */
[----:B------:R-:W-:Y:S05]  /*0890*/  @P1 BRA `(.L_x_13) ;  /* 0x0000000000241947 */ /* 0x000fea0003800000 */
[----:B------:R-:W0:Y:S01]  /*08a0*/  S2R R16, SR_LANEID ;  /* 0x0000000000107919 */ /* 0x000e220000000000 */
[----:B---3--:R-:W2:Y:S01]  /*08b0*/  LDC.64 R14, c[0x0][0x398] ;  /* 0x0000e600ff0e7b82 */ /* 0x008ea20000000a00 */
[----:B------:R-:W-:Y:S02]  /*08c0*/  VOTEU.ANY UR5, UPT, PT ;  /* 0x0000000000057886 */ /* 0x000fe400038e0100 */
[----:B------:R-:W-:Y:S02]  /*08d0*/  UFLO.U32 UR6, UR5 ;  /* 0x00000005000672bd */ /* 0x000fe400080e0000 */
[----:B------:R-:W2:Y:S04]  /*08e0*/  POPC R13, UR5 ;  /* 0x00000005000d7d09 */ /* 0x000ea80008000000 */
[----:B0-----:R-:W-:-:S13]  /*08f0*/  ISETP.EQ.U32.AND P1, PT, R16, UR6, PT ;  /* 0x0000000610007c0c */ /* 0x001fda000bf22070 */
[----:B--2---:R0:W-:Y:S01]  /*0900*/  @P1 REDG.E.ADD.STRONG.GPU desc[UR8][R14.64], R13 ;  /* 0x0000000d0e00198e */ /* 0x0041e2000c12e108 */
[----:B------:R-:W-:-:S05]  /*0910*/  IMAD.MOV.U32 R16, RZ, RZ, 0x1 ;  /* 0x00000001ff107424 */ /* 0x000fca00078e00ff */
[----:B------:R0:W-:Y:S02]  /*0920*/  STS [R5], R16 ;  /* 0x0000001005007388 */ /* 0x0001e40000000800 */
.L_x_13:
[----:B------:R-:W-:Y:S05]  /*0930*/  BSYNC.RECONVERGENT B0 ;  /* 0x0000000000007941 */ /* 0x000fea0003800200 */
.L_x_11:
[----:B------:R-:W-:Y:S08]  /*0940*/  BAR.SYNC.DEFER_BLOCKING 0x0 ;  /* 0x0000000000007b1d */ /* 0x000ff00000010000 */
[----:B------:R-:W-:Y:S06]  /*0950*/  BAR.SYNC.DEFER_BLOCKING 0x0 ;  /* 0x0000000000007b1d */ /* 0x000fec0000010000 */
[----:B------:R-:W-:Y:S05]  /*0960*/  BRA.U UP0, `(.L_x_14) ;  /* 0xfffffff900647547 */ /* 0x000fea000b83ffff */
.L_x_1:
[----:B------:R-:W5:Y:S02]  /*0970*/  LDCU UR4, c[0x0][0x394] ;  /* 0x00007280ff0477ac */ /* 0x000f640008000800 */
[----:B-----5:R-:W-:-:S04]  /*0980*/  ULOP3.LUT UR4, UR4, 0x1, URZ, 0xc0, !UPT ;  /* 0x0000000104047892 */ /* 0x020fc8000f8ec0ff */
[----:B------:R-:W-:-:S09]  /*0990*/  UISETP.NE.U32.AND UP0, UPT, UR4, 0x1, UPT ;  /* 0x000000010400788c */ /* 0x000fd2000bf05070 */
[----:B------:R-:W-:Y:S05]  /*09a0*/  BRA.U UP0, `(.L_x_0) ;  /* 0x0000000100cc7547 */ /* 0x000fea000b800000 */
[----:B------:R-:W5:Y:S01]  /*09b0*/  LDS R8, [R5] ;  /* 0x0000000005087984 */ /* 0x000f620000000800 */
[----:B------:R-:W-:Y:S01]  /*09c0*/  BSSY.RECONVERGENT B0, `(.L_x_15) ;  /* 0x0000011000007945 */ /* 0x000fe20003800200 */
[----:B-----5:R-:W-:Y:S01]  /*09d0*/  ISETP.NE.AND P1, PT, R8, RZ, PT ;  /* 0x000000ff0800720c */ /* 0x020fe20003f25270 */
[----:B------:R-:W-:Y:S02]  /*09e0*/  IMAD.MOV.U32 R8, RZ, RZ, RZ ;  /* 0x000000ffff087224 */ /* 0x000fe400078e00ff */
[----:B------:R-:W-:Y:S10]  /*09f0*/  @!P0 BRA `(.L_x_16) ;  /* 0x0000000000348947 */ /* 0x000ff40003800000 */
[----:B------:R-:W-:Y:S01]  /*0a00*/  LDS R8, [R6+-0x4] ;  /* 0xfffffc0006087984 */ /* 0x000fe20000000800 */
[----:B0-23--:R-:W-:-:S03]  /*0a10*/  IMAD R14, R0, 0x4, R5 ;  /* 0x00000004000e7824 */ /* 0x00dfc600078e0205 */
[----:B------:R-:W-:Y:S04]  /*0a20*/  LDS R11, [R6] ;  /* 0x00000000060b7984 */ /* 0x000fe80000000800 */
[----:B------:R-:W0:Y:S04]  /*0a30*/  LDS R10, [R6+0x4] ;  /* 0x00000400060a7984 */ /* 0x000e280000000800 */
[----:B------:R-:W-:Y:S04]  /*0a40*/  LDS R13, [R5+-0x4] ;  /* 0xfffffc00050d7984 */ /* 0x000fe80000000800 */
[----:B------:R-:W2:Y:S04]  /*0a50*/  LDS R0, [R5+0x4] ;  /* 0x0000040005007984 */ /* 0x000ea80000000800 */
[----:B------:R-:W-:Y:S04]  /*0a60*/  LDS R15, [R14+-0x4] ;  /* 0xfffffc000e0f7984 */ /* 0x000fe80000000800 */
[----:B------:R-:W3:Y:S04]  /*0a70*/  LDS R12, [R14] ;  /* 0x000000000e0c7984 */ /* 0x000ee80000000800 */
[----:B------:R-:W5:Y:S01]  /*0a80*/  LDS R17, [R14+0x4] ;  /* 0x000004000e117984 */ /* 0x000f620000000800 */
[----:B0-----:R-:W-:-:S04]  /*0a90*/  IADD3 R8, PT, PT, R10, R11, R8 ;  /* 0x0000000b0a087210 */ /* 0x001fc80007ffe008 */
[----:B--2---:R-:W-:-:S04]  /*0aa0*/  IADD3 R0, PT, PT, R0, R8, R13 ;  /* 0x0000000800007210 */ /* 0x004fc80007ffe00d */
[----:B---3--:R-:W-:-:S05]  /*0ab0*/  IADD3 R0, PT, PT, R12, R0, R15 ;  /* 0x000000000c007210 */ /* 0x008fca0007ffe00f */
[----:B-----5:R-:W-:-:S07]  /*0ac0*/  IMAD.IADD R8, R0, 0x1, R17 ;  /* 0x0000000100087824 */ /* 0x020fce00078e0211 */
.L_x_16:
[----:B------:R-:W-:Y:S05]  /*0ad0*/  BSYNC.RECONVERGENT B0 ;  /* 0x0000000000007941 */ /* 0x000fea0003800200 */
.L_x_15:
[----:B------:R-:W-:Y:S04]  /*0ae0*/  BSSY.RECONVERGENT B0, `(.L_x_17) ;  /* 0x000001c000007945 */ /* 0x000fe80003800200 */
[----:B------:R-:W-:Y:S05]  /*0af0*/  @!P1 BRA `(.L_x_18) ;  /* 0x0000000000389947 */ /* 0x000fea0003800000 */
[----:B------:R-:W-:-:S05]  /*0b00*/  VIADD R8, R8, 0xfffffffc ;  /* 0xfffffffc08087836 */ /* 0x000fca0000000000 */
[----:B------:R-:W-:-:S13]  /*0b10*/  ISETP.GE.U32.AND P0, PT, R8, -0x2, PT ;  /* 0xfffffffe0800780c */ /* 0x000fda0003f06070 */
[----:B------:R-:W-:-:S05]  /*0b20*/  @P0 IMAD.MOV.U32 R0, RZ, RZ, 0x1 ;  /* 0x00000001ff000424 */ /* 0x000fca00078e00ff */
[----:B------:R0:W-:Y:S01]  /*0b30*/  @P0 STS [R9], R0 ;  /* 0x0000000009000388 */ /* 0x0001e20000000800 */
[----:B------:R-:W-:Y:S05]  /*0b40*/  @P0 BRA `(.L_x_19) ;  /* 0x0000000000540947 */ /* 0x000fea0003800000 */
[----:B0-----:R-:W0:Y:S01]  /*0b50*/  S2R R0, SR_LANEID ;  /* 0x0000000000007919 */ /* 0x001e220000000000 */
[----:B------:R-:W5:Y:S01]  /*0b60*/  LDC.64 R10, c[0x0][0x398] ;  /* 0x0000e600ff0a7b82 */ /* 0x000f620000000a00 */
[----:B------:R-:W-:Y:S02]  /*0b70*/  VOTEU.ANY UR4, UPT, PT ;  /* 0x0000000000047886 */ /* 0x000fe400038e0100 */
[----:B------:R-:W-:Y:S02]  /*0b80*/  UFLO.U32 UR5, UR4 ;  /* 0x00000004000572bd */ /* 0x000fe400080e0000 */
[----:B--2-4-:R-:W5:Y:S04]  /*0b90*/  POPC R5, UR4 ;  /* 0x0000000400057d09 */ /* 0x014f680008000000 */
[----:B0-----:R-:W-:-:S13]  /*0ba0*/  ISETP.EQ.U32.AND P0, PT, R0, UR5, PT ;  /* 0x0000000500007c0c */ /* 0x001fda000bf02070 */
[----:B-----5:R0:W-:Y:S04]  /*0bb0*/  @P0 REDG.E.ADD.STRONG.GPU desc[UR8][R10.64], R5 ;  /* 0x000000050a00098e */ /* 0x0201e8000c12e108 */
[----:B------:R0:W-:Y:S01]  /*0bc0*/  STS [R9], RZ ;  /* 0x000000ff09007388 */ /* 0x0001e20000000800 */
[----:B------:R-:W-:Y:S05]  /*0bd0*/  BRA `(.L_x_19) ;  /* 0x0000000000307947 */ /* 0x000fea0003800000 */
.L_x_18:
[----:B------:R-:W-:-:S13]  /*0be0*/  ISETP.NE.AND P0, PT, R8, 0x3, PT ;  /* 0x000000030800780c */ /* 0x000fda0003f05270 */
[----:B------:R0:W-:Y:S01]  /*0bf0*/  @P0 STS [R9], RZ ;  /* 0x000000ff09000388 */ /* 0x0001e20000000800 */
[----:B------:R-:W-:Y:S05]  /*0c00*/  @P0 BRA `(.L_x_19) ;  /* 0x0000000000240947 */ /* 0x000fea0003800000 */
[----:B------:R-:W5:Y:S01]  /*0c10*/  S2R R0, SR_LANEID ;  /* 0x0000000000007919 */ /* 0x000f620000000000 */
[----:B------:R-:W1:Y:S01]  /*0c20*/  LDC.64 R10, c[0x0][0x398] ;  /* 0x0000e600ff0a7b82 */ /* 0x000e620000000a00 */
[----:B------:R-:W-:Y:S02]  /*0c30*/  VOTEU.ANY UR4, UPT, PT ;  /* 0x0000000000047886 */ /* 0x000fe400038e0100 */
[----:B------:R-:W-:Y:S02]  /*0c40*/  UFLO.U32 UR5, UR4 ;  /* 0x00000004000572bd */ /* 0x000fe400080e0000 */
[----:B0-2-4-:R-:W1:Y:S04]  /*0c50*/  POPC R5, UR4 ;  /* 0x0000000400057d09 */ /* 0x015e680008000000 */
[----:B-----5:R-:W-:-:S13]  /*0c60*/  ISETP.EQ.U32.AND P0, PT, R0, UR5, PT ;  /* 0x0000000500007c0c */ /* 0x020fda000bf02070 */
[----:B-1----:R0:W-:Y:S01]  /*0c70*/  @P0 REDG.E.ADD.STRONG.GPU desc[UR8][R10.64], R5 ;  /* 0x000000050a00098e */ /* 0x0021e2000c12e108 */
[----:B------:R-:W-:-:S05]  /*0c80*/  IMAD.MOV.U32 R0, RZ, RZ, 0x1 ;  /* 0x00000001ff007424 */ /* 0x000fca00078e00ff */
[----:B------:R0:W-:Y:S02]  /*0c90*/  STS [R9], R0 ;  /* 0x0000000009007388 */ /* 0x0001e40000000800 */
.L_x_19:
[----:B------:R-:W-:Y:S05]  /*0ca0*/  BSYNC.RECONVERGENT B0 ;  /* 0x0000000000007941 */ /* 0x000fea0003800200 */
.L_x_17:
[----:B------:R-:W-:Y:S01]  /*0cb0*/  BAR.SYNC.DEFER_BLOCKING 0x0 ;  /* 0x0000000000007b1d */ /* 0x000fe20000010000 */
[----:B0-----:R-:W-:-:S07]  /*0cc0*/  IMAD.MOV.U32 R11, RZ, RZ, R7 ;  /* 0x000000ffff0b7224 */ /* 0x001fce00078e0007 */
[----:B------:R-:W-:Y:S06]  /*0cd0*/  BAR.SYNC.DEFER_BLOCKING 0x0 ;  /* 0x0000000000007b1d */ /* 0x000fec0000010000 */
.L_x_0:
[----:B------:R-:W-:-:S06]  /*0ce0*/  IMAD R11, R4, 0x4, R11 ;  /* 0x00000004040b7824 */ /* 0x000fcc00078e020b */
[----:B------:R-:W5:Y:S04]  /*0cf0*/  LDS R11, [R11] ;  /* 0x000000000b0b7984 */ /* 0x000f680000000800 */
[----:B-----5:R-:W-:Y:S01]  /*0d00*/  STG.E desc[UR8][R2.64], R11 ;  /* 0x0000000b02007986 */ /* 0x020fe2000c101908 */
[----:B------:R-:W-:Y:S05]  /*0d10*/  EXIT ;  /* 0x000000000000794d */ /* 0x000fea0003800000 */
.L_x_20:
[----:B------:R-:W-:-:S00]  /*0d20*/  BRA `(.L_x_20) ;  /* 0xfffffffc00fc7947 */ /* 0x000fc0000383ffff */
[----:B------:R-:W-:-:S00]  /*0d30*/  NOP ;  /* 0x0000000000007918 */ /* 0x000fc00000000000 */
        /* <DEDUP_REMOVED lines=12> */
.L_x_21:


//--------------------- .nv.shared._Z12compute_lifePiS_iiS_ --------------------------
	.section	.nv.shared._Z12compute_lifePiS_iiS_,"aw",@nobits
	.sectionflags	@""
	.align	16
	.zero		1024


//--------------------- .nv.shared.reserved.0     --------------------------
	.section	.nv.shared.reserved.0,"aw",@nobits
	.weak		__nv_reservedSMEM_offset_0_alias
	.size		__nv_reservedSMEM_offset_0_alias, 0, 64
	.other		__nv_reservedSMEM_offset_0_alias,@"STO_CUDA_RESERVED_SHARED STV_DEFAULT"
__nv_reservedSMEM_offset_0_alias:
	.zero		0
	.zero		64


//--------------------- .nv.constant0._Z12compute_lifePiS_iiS_ --------------------------
	.section	.nv.constant0._Z12compute_lifePiS_iiS_,"a",@progbits
	.sectionflags	@""
	.align	4
.nv.constant0._Z12compute_lifePiS_iiS_:
	.zero		928


//--------------------- SYMBOLS --------------------------

	.type		.nv.reservedSmem.offset0,@object
	.size		.nv.reservedSmem.offset0,0x4
	.type		.nv.reservedSmem.cap,@object
	.size		.nv.reservedSmem.cap,0x4
